	.headerflags	@"EF_CUDA_TEXMODE_UNIFIED EF_CUDA_64BIT_ADDRESS EF_CUDA_ACCELERATORS EF_CUDA_SM90 EF_CUDA_VIRTUAL_SM(EF_CUDA_SM90)"
	.elftype	@"ET_EXEC"


//--------------------- .nv.info                  --------------------------
	.section	.nv.info,"",@"SHT_CUDA_INFO"
	.align	4


	//----- nvinfo : EIATTR_REGCOUNT
	.align		4
        /*0000*/ 	.byte	0x04, 0x2f
        /*0002*/ 	.short	(.L_1 - .L_0)
	.align		4
.L_0:
        /*0004*/ 	.word	index@(triton_poi_fused_0)
        /*0008*/ 	.word	0x0000001a


	//----- nvinfo : EIATTR_MIN_STACK_SIZE
	.align		4
.L_1:
        /*000c*/ 	.byte	0x04, 0x12
        /*000e*/ 	.short	(.L_3 - .L_2)
	.align		4
.L_2:
        /*0010*/ 	.word	index@(triton_poi_fused_0)
        /*0014*/ 	.word	0x00000000


	//----- nvinfo : EIATTR_FRAME_SIZE
	.align		4
.L_3:
        /*0018*/ 	.byte	0x04, 0x11
        /*001a*/ 	.short	(.L_5 - .L_4)
	.align		4
.L_4:
        /*001c*/ 	.word	index@(triton_poi_fused_0)
        /*0020*/ 	.word	0x00000000


	//----- nvinfo : EIATTR_MIN_STACK_SIZE
	.align		4
.L_5:
        /*0024*/ 	.byte	0x04, 0x12
        /*0026*/ 	.short	(.L_7 - .L_6)
	.align		4
.L_6:
        /*0028*/ 	.word	index@(triton_poi_fused_0)
        /*002c*/ 	.word	0x00000000
.L_7:


//--------------------- .nv.info.triton_poi_fused_0 --------------------------
	.section	.nv.info.triton_poi_fused_0,"",@"SHT_CUDA_INFO"
	.sectionflags	@""
	.align	4


	//----- nvinfo : EIATTR_CUDA_API_VERSION
	.align		4
        /*0000*/ 	.byte	0x04, 0x37
        /*0002*/ 	.short	(.L_9 - .L_8)
.L_8:
        /*0004*/ 	.word	0x0000007c


	//----- nvinfo : EIATTR_KPARAM_INFO
	.align		4
.L_9:
        /*0008*/ 	.byte	0x04, 0x17
        /*000a*/ 	.short	(.L_11 - .L_10)
.L_10:
        /*000c*/ 	.word	0x00000000
        /*0010*/ 	.short	0x0003
        /*0012*/ 	.short	0x0014
        /*0014*/ 	.byte	0x00, 0xf0, 0x11, 0x00


	//----- nvinfo : EIATTR_KPARAM_INFO
	.align		4
.L_11:
        /*0018*/ 	.byte	0x04, 0x17
        /*001a*/ 	.short	(.L_13 - .L_12)
.L_12:
        /*001c*/ 	.word	0x00000000
        /*0020*/ 	.short	0x0002
        /*0022*/ 	.short	0x0010
        /*0024*/ 	.byte	0x00, 0xf0, 0x11, 0x00


	//----- nvinfo : EIATTR_KPARAM_INFO
	.align		4
.L_13:
        /*0028*/ 	.byte	0x04, 0x17
        /*002a*/ 	.short	(.L_15 - .L_14)
.L_14:
        /*002c*/ 	.word	0x00000000
        /*0030*/ 	.short	0x0001
        /*0032*/ 	.short	0x0008
        /*0034*/ 	.byte	0x00, 0xf4, 0x21, 0x00


	//----- nvinfo : EIATTR_KPARAM_INFO
	.align		4
.L_15:
        /*0038*/ 	.byte	0x04, 0x17
        /*003a*/ 	.short	(.L_17 - .L_16)
.L_16:
        /*003c*/ 	.word	0x00000000
        /*0040*/ 	.short	0x0000
        /*0042*/ 	.short	0x0000
        /*0044*/ 	.byte	0x00, 0xf4, 0x21, 0x00


	//----- nvinfo : EIATTR_SPARSE_MMA_MASK
	.align		4
.L_17:
        /*0048*/ 	.byte	0x03, 0x50
        /*004a*/ 	.short	0x0000


	//----- nvinfo : EIATTR_MAXREG_COUNT
	.align		4
        /*004c*/ 	.byte	0x03, 0x1b
        /*004e*/ 	.short	0x00ff


	//----- nvinfo : EIATTR_EXIT_INSTR_OFFSETS
	.align		4
        /*0050*/ 	.byte	0x04, 0x1c
        /*0052*/ 	.short	(.L_19 - .L_18)


	//   ....[0]....
.L_18:
        /*0054*/ 	.word	0x000004c0


	//   ....[1]....
        /*0058*/ 	.word	0x00000520


	//----- nvinfo : EIATTR_REQNTID
	.align		4
.L_19:
        /*005c*/ 	.byte	0x04, 0x10
        /*005e*/ 	.short	(.L_21 - .L_20)
.L_20:
        /*0060*/ 	.word	0x00000080
        /*0064*/ 	.word	0x00000001
        /*0068*/ 	.word	0x00000001


	//----- nvinfo : EIATTR_CBANK_PARAM_SIZE
	.align		4
.L_21:
        /*006c*/ 	.byte	0x03, 0x19
        /*006e*/ 	.short	0x0018


	//----- nvinfo : EIATTR_PARAM_CBANK
	.align		4
        /*0070*/ 	.byte	0x04, 0x0a
        /*0072*/ 	.short	(.L_23 - .L_22)
	.align		4
.L_22:
        /*0074*/ 	.word	index@(.nv.constant0.triton_poi_fused_0)
        /*0078*/ 	.short	0x0210
        /*007a*/ 	.short	0x0018


	//----- nvinfo : EIATTR_SW_WAR
	.align		4
.L_23:
        /*007c*/ 	.byte	0x04, 0x36
        /*007e*/ 	.short	(.L_25 - .L_24)
.L_24:
        /*0080*/ 	.word	0x00000008
.L_25:


//--------------------- .nv.callgraph             --------------------------
	.section	.nv.callgraph,"",@"SHT_CUDA_CALLGRAPH"
	.align	4
	.sectionentsize	8
	.align		4
        /*0000*/ 	.word	0x00000000
	.align		4
        /*0004*/ 	.word	0xffffffff
	.align		4
        /*0008*/ 	.word	0x00000000
	.align		4
        /*000c*/ 	.word	0xfffffffe
	.align		4
        /*0010*/ 	.word	0x00000000
	.align		4
        /*0014*/ 	.word	0xfffffffd
	.align		4
        /*0018*/ 	.word	0x00000000
	.align		4
        /*001c*/ 	.word	0xfffffffc


//--------------------- .text.triton_poi_fused_0  --------------------------
	.section	.text.triton_poi_fused_0,"ax",@progbits
	.sectionflags	@"SHF_BARRIERS=1"
	.align	128
        .global         triton_poi_fused_0
        .type           triton_poi_fused_0,@function
        .size           triton_poi_fused_0,(.L_x_1 - triton_poi_fused_0)
        .other          triton_poi_fused_0,@"STO_CUDA_ENTRY STV_DEFAULT"
triton_poi_fused_0:
.text.triton_poi_fused_0:
[----:B------:R-:W0:Y:S02]  /*0000*/  LDC R1, c[0x0][0x28] ;  /* 0x00000a00ff017b82 */ /* 0x000e240000000800 */
[----:B------:R-:W1:Y:S01]  /*0010*/  S2R R18, SR_TID.X ;  /* 0x0000000000127919 */ /* 0x000e620000002100 */
[----:B------:R-:W2:Y:S01]  /*0020*/  LDC.64 R8, c[0x0][0x210] ;  /* 0x00008400ff087b82 */ /* 0x000ea20000000a00 */
[----:B------:R-:W-:Y:S02]  /*0030*/  CS2R R4, SRZ ;  /* 0x0000000000047805 */ /* 0x000fe4000001ff00 */
[----:B------:R-:W-:Y:S01]  /*0040*/  CS2R R6, SRZ ;  /* 0x0000000000067805 */ /* 0x000fe2000001ff00 */
[----:B------:R-:W3:Y:S01]  /*0050*/  S2R R17, SR_CTAID.Y ;  /* 0x0000000000117919 */ /* 0x000ee20000002600 */
[----:B------:R-:W-:Y:S01]  /*0060*/  ULDC.64 UR6, c[0x0][0x208] ;  /* 0x0000820000067ab9 */ /* 0x000fe20000000a00 */
[----:B------:R-:W4:Y:S01]  /*0070*/  S2R R3, SR_CTAID.X ;  /* 0x0000000000037919 */ /* 0x000f220000002500 */
[----:B-1----:R-:W-:Y:S01]  /*0080*/  SHF.R.U32.HI R0, RZ, 0x3, R18 ;  /* 0x00000003ff007819 */ /* 0x002fe20000011612 */
[----:B------:R-:W-:Y:S02]  /*0090*/  IMAD.SHL.U32 R16, R18, 0x4, RZ ;  /* 0x0000000412107824 */ /* 0x000fe400078e00ff */
[----:B---3--:R-:W-:Y:S01]  /*00a0*/  IMAD.SHL.U32 R17, R17, 0x20, RZ ;  /* 0x0000002011117824 */ /* 0x008fe200078e00ff */
[----:B------:R-:W-:Y:S01]  /*00b0*/  SGXT.U32 R0, R0, 0x4 ;  /* 0x000000040000781a */ /* 0x000fe20000000000 */
[----:B----4-:R-:W-:-:S03]  /*00c0*/  IMAD.SHL.U32 R3, R3, 0x20, RZ ;  /* 0x0000002003037824 */ /* 0x010fc600078e00ff */
[----:B------:R-:W-:Y:S02]  /*00d0*/  LOP3.LUT R2, R17, R0, RZ, 0xfc, !PT ;  /* 0x0000000011027212 */ /* 0x000fe400078efcff */
[----:B------:R-:W-:Y:S02]  /*00e0*/  LOP3.LUT R10, R17, 0x10, R0, 0xfe, !PT ;  /* 0x00000010110a7812 */ /* 0x000fe400078efe00 */
[----:B------:R-:W-:Y:S02]  /*00f0*/  LOP3.LUT R11, R3, 0x1c, R16, 0xf8, !PT ;  /* 0x0000001c030b7812 */ /* 0x000fe400078ef810 */
[----:B------:R-:W-:Y:S02]  /*0100*/  ISETP.GE.AND P0, PT, R2, 0x100, PT ;  /* 0x000001000200780c */ /* 0x000fe40003f06270 */
[----:B------:R-:W-:Y:S01]  /*0110*/  ISETP.GE.AND P1, PT, R10, 0x100, PT ;  /* 0x000001000a00780c */ /* 0x000fe20003f26270 */
[--C-:B------:R-:W-:Y:S02]  /*0120*/  IMAD R13, R2, 0x1000, R11.reuse ;  /* 0x00001000020d7824 */ /* 0x100fe400078e020b */
[----:B------:R-:W-:-:S02]  /*0130*/  IMAD R15, R10, 0x1000, R11 ;  /* 0x000010000a0f7824 */ /* 0x000fc400078e020b */
[----:B--2---:R-:W-:Y:S01]  /*0140*/  IMAD.WIDE R12, R13, 0x4, R8 ;  /* 0x000000040d0c7825 */ /* 0x004fe200078e0208 */
[----:B------:R-:W-:-:S03]  /*0150*/  CS2R R10, SRZ ;  /* 0x00000000000a7805 */ /* 0x000fc6000001ff00 */
[----:B------:R-:W-:Y:S01]  /*0160*/  IMAD.WIDE R14, R15, 0x4, R8 ;  /* 0x000000040f0e7825 */ /* 0x000fe200078e0208 */
[----:B------:R-:W-:Y:S01]  /*0170*/  CS2R R8, SRZ ;  /* 0x0000000000087805 */ /* 0x000fe2000001ff00 */
[----:B------:R1:W2:Y:S05]  /*0180*/  @!P0 LDG.E.EL.128 R4, desc[UR6][R12.64] ;  /* 0x000000060c048981 */ /* 0x0002aa000c2e1d00 */
[----:B------:R3:W4:Y:S01]  /*0190*/  @!P1 LDG.E.EL.128 R8, desc[UR6][R14.64] ;  /* 0x000000060e089981 */ /* 0x000722000c2e1d00 */
[----:B------:R-:W5:Y:S01]  /*01a0*/  S2UR UR5, SR_CgaCtaId ;  /* 0x00000000000579c3 */ /* 0x000f620000008800 */
[C---:B------:R-:W-:Y:S01]  /*01b0*/  IMAD.SHL.U32 R2, R18.reuse, 0x80, RZ ;  /* 0x0000008012027824 */ /* 0x040fe200078e00ff */
[----:B------:R-:W-:Y:S01]  /*01c0*/  UMOV UR4, 0x400 ;  /* 0x0000040000047882 */ /* 0x000fe20000000000 */
[----:B------:R-:W-:-:S03]  /*01d0*/  IMAD.SHL.U32 R18, R18, 0x2, RZ ;  /* 0x0000000212127824 */ /* 0x000fc600078e00ff */
[----:B------:R-:W-:Y:S02]  /*01e0*/  LOP3.LUT R19, R2, 0x380, RZ, 0xc0, !PT ;  /* 0x0000038002137812 */ /* 0x000fe400078ec0ff */
[----:B------:R-:W-:Y:S02]  /*01f0*/  LOP3.LUT R22, R18, 0xf0, RZ, 0xc0, !PT ;  /* 0x000000f012167812 */ /* 0x000fe400078ec0ff */
[C---:B-1----:R-:W-:Y:S02]  /*0200*/  LOP3.LUT R12, R19.reuse, 0x20, RZ, 0xfc, !PT ;  /* 0x00000020130c7812 */ /* 0x042fe400078efcff */
[C---:B------:R-:W-:Y:S02]  /*0210*/  LOP3.LUT R18, R19.reuse, 0x40, RZ, 0xfc, !PT ;  /* 0x0000004013127812 */ /* 0x040fe400078efcff */
[C---:B------:R-:W-:Y:S02]  /*0220*/  LOP3.LUT R2, R19.reuse, R0, RZ, 0xfc, !PT ;  /* 0x0000000013027212 */ /* 0x040fe400078efcff */
[----:B---3--:R-:W-:Y:S01]  /*0230*/  LOP3.LUT R14, R19, 0x60, RZ, 0xfc, !PT ;  /* 0x00000060130e7812 */ /* 0x008fe200078efcff */
[----:B-----5:R-:W-:-:S06]  /*0240*/  UPRMT UR4, UR5, 0x654, UR4 ;  /* 0x0000065405047896 */ /* 0x020fcc0008000004 */
[----:B------:R-:W-:Y:S02]  /*0250*/  LEA.HI R19, R19, UR4, RZ, 0x1f ;  /* 0x0000000413137c11 */ /* 0x000fe4000f8ff8ff */
[----:B------:R-:W-:Y:S02]  /*0260*/  LEA.HI R13, R12, UR4, RZ, 0x1f ;  /* 0x000000040c0d7c11 */ /* 0x000fe4000f8ff8ff */
[----:B------:R-:W-:Y:S01]  /*0270*/  LEA.HI R15, R18, UR4, RZ, 0x1f ;  /* 0x00000004120f7c11 */ /* 0x000fe2000f8ff8ff */
[----:B------:R-:W-:Y:S01]  /*0280*/  IMAD R19, R2, 0x4, R19 ;  /* 0x0000000402137824 */ /* 0x000fe200078e0213 */
[----:B------:R-:W-:Y:S01]  /*0290*/  LEA.HI R23, R14, UR4, RZ, 0x1f ;  /* 0x000000040e177c11 */ /* 0x000fe2000f8ff8ff */
[C---:B------:R-:W-:Y:S02]  /*02a0*/  IMAD R18, R2.reuse, 0x4, R13 ;  /* 0x0000000402127824 */ /* 0x040fe400078e020d */
[C---:B------:R-:W-:Y:S02]  /*02b0*/  IMAD R21, R2.reuse, 0x4, R15 ;  /* 0x0000000402157824 */ /* 0x040fe400078e020f */
[----:B------:R-:W-:Y:S01]  /*02c0*/  IMAD R20, R2, 0x4, R23 ;  /* 0x0000000402147824 */ /* 0x000fe200078e0217 */
[----:B------:R-:W-:Y:S01]  /*02d0*/  LOP3.LUT R2, R16, 0x1fc, RZ, 0xc0, !PT ;  /* 0x000001fc10027812 */ /* 0x000fe200078ec0ff */
[----:B------:R-:W-:Y:S01]  /*02e0*/  VIADD R13, R22, UR4 ;  /* 0x00000004160d7c36 */ /* 0x000fe20008000000 */
[----:B------:R-:W-:-:S03]  /*02f0*/  LOP3.LUT R16, R17, 0x1c, R16, 0xf8, !PT ;  /* 0x0000001c11107812 */ /* 0x000fc600078ef810 */
[----:B------:R-:W-:Y:S01]  /*0300*/  IMAD R13, R2, 0x4, R13 ;  /* 0x00000004020d7824 */ /* 0x000fe200078e020d */
[----:B------:R-:W-:Y:S02]  /*0310*/  SHF.R.S32.HI R17, RZ, 0x1f, R16 ;  /* 0x0000001fff117819 */ /* 0x000fe40000011410 */
[----:B------:R-:W-:Y:S02]  /*0320*/  ISETP.GE.AND P0, PT, R16, 0x100, PT ;  /* 0x000001001000780c */ /* 0x000fe40003f06270 */
[----:B------:R-:W-:Y:S01]  /*0330*/  LEA.HI R17, R17, R16, RZ, 0x6 ;  /* 0x0000001011117211 */ /* 0x000fe200078f30ff */
[----:B--2---:R-:W-:Y:S04]  /*0340*/  STS [R19], R4 ;  /* 0x0000000413007388 */ /* 0x004fe80000000800 */
[----:B------:R1:W-:Y:S04]  /*0350*/  STS [R18+0x80], R5 ;  /* 0x0000800512007388 */ /* 0x0003e80000000800 */
[----:B------:R2:W-:Y:S04]  /*0360*/  STS [R21+0x100], R6 ;  /* 0x0001000615007388 */ /* 0x0005e80000000800 */
[----:B------:R3:W-:Y:S01]  /*0370*/  STS [R20+0x180], R7 ;  /* 0x0001800714007388 */ /* 0x0007e20000000800 */
[----:B-1----:R-:W1:Y:S03]  /*0380*/  LDC.64 R4, c[0x0][0x218] ;  /* 0x00008600ff047b82 */ /* 0x002e660000000a00 */
[----:B----4-:R4:W-:Y:S01]  /*0390*/  STS [R19+0x40], R8 ;  /* 0x0000400813007388 */ /* 0x0109e20000000800 */
[C---:B--2---:R-:W-:Y:S01]  /*03a0*/  IMAD.SHL.U32 R6, R17.reuse, 0x1000, RZ ;  /* 0x0000100011067824 */ /* 0x044fe200078e00ff */
[----:B------:R-:W-:-:S02]  /*03b0*/  LOP3.LUT R17, R17, 0xffffffc0, RZ, 0xc0, !PT ;  /* 0xffffffc011117812 */ /* 0x000fc400078ec0ff */
[----:B------:R2:W-:Y:S01]  /*03c0*/  STS [R18+0xc0], R9 ;  /* 0x0000c00912007388 */ /* 0x0005e20000000800 */
[----:B---3--:R-:W-:-:S03]  /*03d0*/  LOP3.LUT R7, R2, 0x200, RZ, 0xfc, !PT ;  /* 0x0000020002077812 */ /* 0x008fc600078efcff */
[----:B------:R-:W-:Y:S01]  /*03e0*/  STS [R21+0x140], R10 ;  /* 0x0001400a15007388 */ /* 0x000fe20000000800 */
[----:B------:R-:W-:Y:S02]  /*03f0*/  LOP3.LUT R6, R6, 0xfffc0000, RZ, 0xc0, !PT ;  /* 0xfffc000006067812 */ /* 0x000fe400078ec0ff */
[----:B------:R-:W-:Y:S01]  /*0400*/  SHF.R.U32.HI R7, RZ, 0x1, R7 ;  /* 0x00000001ff077819 */ /* 0x000fe20000011607 */
[----:B------:R-:W-:Y:S01]  /*0410*/  STS [R20+0x1c0], R11 ;  /* 0x0001c00b14007388 */ /* 0x000fe20000000800 */
[----:B------:R-:W-:Y:S02]  /*0420*/  IADD3 R17, R6, R16, -R17 ;  /* 0x0000001006117210 */ /* 0x000fe40007ffe811 */
[----:B------:R-:W-:Y:S01]  /*0430*/  LOP3.LUT R6, R3, R0, RZ, 0xfc, !PT ;  /* 0x0000000003067212 */ /* 0x000fe200078efcff */
[----:B------:R-:W-:Y:S01]  /*0440*/  BAR.SYNC.DEFER_BLOCKING 0x0 ;  /* 0x0000000000007b1d */ /* 0x000fe20000010000 */
[----:B----4-:R-:W-:-:S03]  /*0450*/  LOP3.LUT R8, R7, 0x1f0, RZ, 0xc0, !PT ;  /* 0x000001f007087812 */ /* 0x010fc600078ec0ff */
[----:B------:R-:W-:Y:S02]  /*0460*/  IMAD R7, R6, 0x40, R17 ;  /* 0x0000004006077824 */ /* 0x000fe400078e0211 */
[----:B--2---:R-:W-:Y:S02]  /*0470*/  VIADD R9, R8, UR4 ;  /* 0x0000000408097c36 */ /* 0x004fe40008000000 */
[----:B-1----:R-:W-:-:S04]  /*0480*/  IMAD.WIDE R6, R7, 0x4, R4 ;  /* 0x0000000407067825 */ /* 0x002fc800078e0204 */
[----:B------:R-:W-:Y:S01]  /*0490*/  IMAD R9, R2, 0x4, R9 ;  /* 0x0000000402097824 */ /* 0x000fe200078e0209 */
[----:B------:R-:W1:Y:S04]  /*04a0*/  LDS.128 R12, [R13] ;  /* 0x000000000d0c7984 */ /* 0x000e680000000c00 */
[----:B-1----:R1:W-:Y:S01]  /*04b0*/  @!P0 STG.E.128 desc[UR6][R6.64], R12 ;  /* 0x0000000c06008986 */ /* 0x0023e2000c101d06 */
[----:B------:R-:W-:Y:S05]  /*04c0*/  @P0 EXIT ;  /* 0x000000000000094d */ /* 0x000fea0003800000 */
[----:B------:R-:W0:Y:S01]  /*04d0*/  LDS.128 R8, [R9+0x800] ;  /* 0x0008000009087984 */ /* 0x000e220000000c00 */
[----:B------:R-:W-:-:S05]  /*04e0*/  LOP3.LUT R0, R3, 0x10, R0, 0xfe, !PT ;  /* 0x0000001003007812 */ /* 0x000fca00078efe00 */
[----:B------:R-:W-:-:S04]  /*04f0*/  IMAD R17, R0, 0x40, R17 ;  /* 0x0000004000117824 */ /* 0x000fc800078e0211 */
[----:B------:R-:W-:-:S05]  /*0500*/  IMAD.WIDE R4, R17, 0x4, R4 ;  /* 0x0000000411047825 */ /* 0x000fca00078e0204 */
[----:B0-----:R-:W-:Y:S01]  /*0510*/  STG.E.128 desc[UR6][R4.64], R8 ;  /* 0x0000000804007986 */ /* 0x001fe2000c101d06 */
[----:B------:R-:W-:Y:S05]  /*0520*/  EXIT ;  /* 0x000000000000794d */ /* 0x000fea0003800000 */
.L_x_0:
[----:B------:R-:W-:-:S00]  /*0530*/  BRA `(.L_x_0) ;  /* 0xfffffffc00fc7947 */ /* 0x000fc0000383ffff */
[----:B------:R-:W-:-:S00]  /*0540*/  NOP ;  /* 0x0000000000007918 */ /* 0x000fc00000000000 */
        /* <DEDUP_REMOVED lines=11> */
.L_x_1:


//--------------------- .nv.shared.triton_poi_fused_0 --------------------------
	.section	.nv.shared.triton_poi_fused_0,"aw",@nobits
	.sectionflags	@""
	.align	16
	.zero		1024


//--------------------- .nv.constant0.triton_poi_fused_0 --------------------------
	.section	.nv.constant0.triton_poi_fused_0,"a",@progbits
	.sectionflags	@""
	.align	4
.nv.constant0.triton_poi_fused_0:
	.zero		552
